//
// Generated by NVIDIA NVVM Compiler
//
// Compiler Build ID: CL-36424714
// Cuda compilation tools, release 13.0, V13.0.88
// Based on NVVM 20.0.0
//

.version 9.0
.target sm_100
.address_size 64

	// .globl	resize

.visible .entry resize(
	.param .u64 .ptr .align 1 resize_param_0,
	.param .u32 resize_param_1,
	.param .u32 resize_param_2,
	.param .u32 resize_param_3,
	.param .u64 .ptr .align 1 resize_param_4,
	.param .u32 resize_param_5,
	.param .u32 resize_param_6,
	.param .u32 resize_param_7,
	.param .u32 resize_param_8,
	.param .u32 resize_param_9,
	.param .u32 resize_param_10
)
{
	.reg .pred 	%p<59>;
	.reg .b32 	%r<69>;
	.reg .b32 	%f<151>;
	.reg .b64 	%rd<15>;

	ld.param.u64 	%rd5, [resize_param_0];
	ld.param.u32 	%r26, [resize_param_1];
	ld.param.u32 	%r32, [resize_param_2];
	ld.param.u64 	%rd6, [resize_param_4];
	ld.param.u32 	%r27, [resize_param_5];
	ld.param.u32 	%r28, [resize_param_6];
	ld.param.u32 	%r29, [resize_param_8];
	ld.param.u32 	%r30, [resize_param_9];
	ld.param.u32 	%r31, [resize_param_10];
	cvta.to.global.u64 	%rd1, %rd6;
	mov.u32 	%r34, %ctaid.x;
	mov.u32 	%r35, %ntid.x;
	mov.u32 	%r36, %tid.x;
	mad.lo.s32 	%r1, %r34, %r35, %r36;
	mov.u32 	%r37, %ctaid.y;
	mov.u32 	%r38, %ntid.y;
	mov.u32 	%r39, %tid.y;
	mad.lo.s32 	%r40, %r37, %r38, %r39;
	setp.ge.s32 	%p1, %r1, %r26;
	setp.ge.s32 	%p2, %r40, %r32;
	or.pred  	%p3, %p1, %p2;
	mov.f32 	%f107, 0f00000000;
	mov.f32 	%f108, 0f00000000;
	@%p3 bra 	$L__BB0_46;
	setp.lt.s32 	%p4, %r31, 1;
	@%p4 bra 	$L__BB0_45;
	setp.lt.s32 	%p5, %r30, 1;
	mul.lo.s32 	%r3, %r30, %r1;
	@%p5 bra 	$L__BB0_45;
	and.b32  	%r4, %r30, 7;
	add.s32 	%r5, %r4, -1;
	and.b32  	%r6, %r30, 3;
	and.b32  	%r7, %r30, 2147483640;
	and.b32  	%r8, %r30, 1;
	mul.lo.s32 	%r9, %r29, %r28;
	mul.lo.s32 	%r10, %r31, %r40;
	mov.f32 	%f108, 0f00000000;
	mov.b32 	%r64, 0;
	mov.f32 	%f107, %f108;
$L__BB0_4:
	setp.lt.u32 	%p6, %r30, 8;
	add.s32 	%r12, %r64, %r10;
	add.s32 	%r43, %r12, %r9;
	mul.lo.s32 	%r13, %r43, %r27;
	mov.b32 	%r67, 0;
	@%p6 bra 	$L__BB0_23;
	mov.b32 	%r65, 0;
$L__BB0_6:
	.pragma "nounroll";
	setp.ge.s32 	%p7, %r12, %r28;
	add.s32 	%r15, %r65, %r3;
	setp.ge.s32 	%p8, %r15, %r27;
	add.s32 	%r45, %r15, %r13;
	mul.wide.s32 	%rd7, %r45, 4;
	add.s64 	%rd2, %rd1, %rd7;
	or.pred  	%p9, %p7, %p8;
	@%p9 bra 	$L__BB0_8;
	ld.global.nc.f32 	%f83, [%rd2];
	add.f32 	%f107, %f107, %f83;
	add.f32 	%f108, %f108, 0f3F800000;
$L__BB0_8:
	add.s32 	%r46, %r15, 1;
	setp.ge.s32 	%p11, %r46, %r27;
	or.pred  	%p12, %p7, %p11;
	@%p12 bra 	$L__BB0_10;
	ld.global.nc.f32 	%f84, [%rd2+4];
	add.f32 	%f107, %f107, %f84;
	add.f32 	%f108, %f108, 0f3F800000;
$L__BB0_10:
	add.s32 	%r47, %r15, 2;
	setp.ge.s32 	%p14, %r47, %r27;
	or.pred  	%p15, %p7, %p14;
	@%p15 bra 	$L__BB0_12;
	ld.global.nc.f32 	%f85, [%rd2+8];
	add.f32 	%f107, %f107, %f85;
	add.f32 	%f108, %f108, 0f3F800000;
$L__BB0_12:
	add.s32 	%r48, %r15, 3;
	setp.ge.s32 	%p17, %r48, %r27;
	or.pred  	%p18, %p7, %p17;
	@%p18 bra 	$L__BB0_14;
	ld.global.nc.f32 	%f86, [%rd2+12];
	add.f32 	%f107, %f107, %f86;
	add.f32 	%f108, %f108, 0f3F800000;
$L__BB0_14:
	add.s32 	%r49, %r15, 4;
	setp.ge.s32 	%p20, %r49, %r27;
	or.pred  	%p21, %p7, %p20;
	@%p21 bra 	$L__BB0_16;
	ld.global.nc.f32 	%f87, [%rd2+16];
	add.f32 	%f107, %f107, %f87;
	add.f32 	%f108, %f108, 0f3F800000;
$L__BB0_16:
	add.s32 	%r50, %r15, 5;
	setp.ge.s32 	%p23, %r50, %r27;
	or.pred  	%p24, %p7, %p23;
	@%p24 bra 	$L__BB0_18;
	ld.global.nc.f32 	%f88, [%rd2+20];
	add.f32 	%f107, %f107, %f88;
	add.f32 	%f108, %f108, 0f3F800000;
$L__BB0_18:
	add.s32 	%r51, %r15, 6;
	setp.ge.s32 	%p26, %r51, %r27;
	or.pred  	%p27, %p7, %p26;
	@%p27 bra 	$L__BB0_20;
	ld.global.nc.f32 	%f89, [%rd2+24];
	add.f32 	%f107, %f107, %f89;
	add.f32 	%f108, %f108, 0f3F800000;
$L__BB0_20:
	add.s32 	%r52, %r15, 7;
	setp.ge.s32 	%p29, %r52, %r27;
	or.pred  	%p30, %p7, %p29;
	@%p30 bra 	$L__BB0_22;
	ld.global.nc.f32 	%f90, [%rd2+28];
	add.f32 	%f107, %f107, %f90;
	add.f32 	%f108, %f108, 0f3F800000;
$L__BB0_22:
	add.s32 	%r65, %r65, 8;
	setp.ne.s32 	%p31, %r65, %r7;
	mov.u32 	%r67, %r7;
	@%p31 bra 	$L__BB0_6;
$L__BB0_23:
	setp.eq.s32 	%p32, %r4, 0;
	@%p32 bra 	$L__BB0_44;
	setp.lt.u32 	%p33, %r5, 3;
	@%p33 bra 	$L__BB0_34;
	setp.ge.s32 	%p34, %r12, %r28;
	add.s32 	%r18, %r67, %r3;
	setp.ge.s32 	%p35, %r18, %r27;
	add.s32 	%r54, %r18, %r13;
	mul.wide.s32 	%rd8, %r54, 4;
	add.s64 	%rd3, %rd1, %rd8;
	or.pred  	%p36, %p34, %p35;
	@%p36 bra 	$L__BB0_27;
	ld.global.nc.f32 	%f92, [%rd3];
	add.f32 	%f107, %f107, %f92;
	add.f32 	%f108, %f108, 0f3F800000;
$L__BB0_27:
	add.s32 	%r55, %r18, 1;
	setp.ge.s32 	%p38, %r55, %r27;
	or.pred  	%p39, %p34, %p38;
	@%p39 bra 	$L__BB0_29;
	ld.global.nc.f32 	%f93, [%rd3+4];
	add.f32 	%f107, %f107, %f93;
	add.f32 	%f108, %f108, 0f3F800000;
$L__BB0_29:
	add.s32 	%r56, %r18, 2;
	setp.ge.s32 	%p41, %r56, %r27;
	or.pred  	%p42, %p34, %p41;
	@%p42 bra 	$L__BB0_31;
	ld.global.nc.f32 	%f94, [%rd3+8];
	add.f32 	%f107, %f107, %f94;
	add.f32 	%f108, %f108, 0f3F800000;
$L__BB0_31:
	add.s32 	%r57, %r18, 3;
	setp.ge.s32 	%p44, %r57, %r27;
	or.pred  	%p45, %p34, %p44;
	@%p45 bra 	$L__BB0_33;
	ld.global.nc.f32 	%f95, [%rd3+12];
	add.f32 	%f107, %f107, %f95;
	add.f32 	%f108, %f108, 0f3F800000;
$L__BB0_33:
	add.s32 	%r67, %r67, 4;
$L__BB0_34:
	setp.eq.s32 	%p46, %r6, 0;
	@%p46 bra 	$L__BB0_44;
	setp.eq.s32 	%p47, %r6, 1;
	@%p47 bra 	$L__BB0_41;
	setp.ge.s32 	%p48, %r12, %r28;
	add.s32 	%r21, %r67, %r3;
	setp.ge.s32 	%p49, %r21, %r27;
	add.s32 	%r59, %r21, %r13;
	mul.wide.s32 	%rd9, %r59, 4;
	add.s64 	%rd4, %rd1, %rd9;
	or.pred  	%p50, %p48, %p49;
	@%p50 bra 	$L__BB0_38;
	ld.global.nc.f32 	%f97, [%rd4];
	add.f32 	%f107, %f107, %f97;
	add.f32 	%f108, %f108, 0f3F800000;
$L__BB0_38:
	add.s32 	%r60, %r21, 1;
	setp.ge.s32 	%p52, %r60, %r27;
	or.pred  	%p53, %p48, %p52;
	@%p53 bra 	$L__BB0_40;
	ld.global.nc.f32 	%f98, [%rd4+4];
	add.f32 	%f107, %f107, %f98;
	add.f32 	%f108, %f108, 0f3F800000;
$L__BB0_40:
	add.s32 	%r67, %r67, 2;
$L__BB0_41:
	setp.eq.s32 	%p54, %r8, 0;
	@%p54 bra 	$L__BB0_44;
	setp.ge.s32 	%p55, %r12, %r28;
	add.s32 	%r24, %r67, %r3;
	setp.ge.s32 	%p56, %r24, %r27;
	or.pred  	%p57, %p55, %p56;
	@%p57 bra 	$L__BB0_44;
	add.s32 	%r62, %r24, %r13;
	mul.wide.s32 	%rd10, %r62, 4;
	add.s64 	%rd11, %rd1, %rd10;
	ld.global.nc.f32 	%f99, [%rd11];
	add.f32 	%f107, %f107, %f99;
	add.f32 	%f108, %f108, 0f3F800000;
$L__BB0_44:
	add.s32 	%r64, %r64, 1;
	setp.ne.s32 	%p58, %r64, %r31;
	@%p58 bra 	$L__BB0_4;
$L__BB0_45:
	div.rn.f32 	%f100, %f107, %f108;
	mad.lo.s32 	%r63, %r26, %r40, %r1;
	cvta.to.global.u64 	%rd12, %rd5;
	mul.wide.s32 	%rd13, %r63, 4;
	add.s64 	%rd14, %rd12, %rd13;
	st.global.f32 	[%rd14], %f100;
$L__BB0_46:
	ret;

}


// ===== COMPILED SASS (sm_100) =====

	.target	sm_100

	.elftype	@"ET_EXEC"


//--------------------- .note.nv.tkinfo           --------------------------
	.section	.note.nv.tkinfo,"",@"SHT_NOTE"
	.sectionflags	@"SHF_NOTE_NV_TKINFO"
	.tkinfo
        /*0018*/ 	.word	0x00000002
        /*0030*/ 	.string	""
        /*0030*/ 	.string	"ptxas"
        /*0030*/ 	.string	"Cuda compilation tools, release 13.0, V13.0.88"
        /*0030*/ 	.string	"Build cuda_13.0.r13.0/compiler.36424714_0"
        /*0030*/ 	.string	"-arch sm_100 -m 64 "



//--------------------- .note.nv.cuinfo           --------------------------
	.section	.note.nv.cuinfo,"",@"SHT_NOTE"
	.sectionflags	@"SHF_NOTE_NV_CUINFO"
        /*0018*/ 	.short	0x0002
        /*001a*/ 	.short	0x0064
        /*001c*/ 	.short	0x0082
	.zero		2


//--------------------- .nv.info                  --------------------------
	.section	.nv.info,"",@"SHT_CUDA_INFO"
	.align	4


	//----- nvinfo : EIATTR_REGCOUNT
	.align		4
        /*0000*/ 	.byte	0x04, 0x2f
        /*0002*/ 	.short	(.L_1 - .L_0)
	.align		4
.L_0:
        /*0004*/ 	.word	index@(resize)
        /*0008*/ 	.word	0x00000016


	//----- nvinfo : EIATTR_FRAME_SIZE
	.align		4
.L_1:
        /*000c*/ 	.byte	0x04, 0x11
        /*000e*/ 	.short	(.L_3 - .L_2)
	.align		4
.L_2:
        /*0010*/ 	.word	index@($__internal_0_$__cuda_sm3x_div_rn_noftz_f32_slowpath)
        /*0014*/ 	.word	0x00000000


	//----- nvinfo : EIATTR_FRAME_SIZE
	.align		4
.L_3:
        /*0018*/ 	.byte	0x04, 0x11
        /*001a*/ 	.short	(.L_5 - .L_4)
	.align		4
.L_4:
        /*001c*/ 	.word	index@(resize)
        /*0020*/ 	.word	0x00000000


	//----- nvinfo : EIATTR_MIN_STACK_SIZE
	.align		4
.L_5:
        /*0024*/ 	.byte	0x04, 0x12
        /*0026*/ 	.short	(.L_7 - .L_6)
	.align		4
.L_6:
        /*0028*/ 	.word	index@(resize)
        /*002c*/ 	.word	0x00000000
.L_7:


//--------------------- .nv.compat                --------------------------
	.section	.nv.compat,"",@"SHT_CUDA_COMPAT_INFO"
	.align	4
        /*0000*/ 	.byte	0x02, 0x09, 0x00, 0x00, 0x02, 0x02, 0x01, 0x00, 0x02, 0x05, 0x05, 0x00, 0x03, 0x07, 0x01, 0x01
        /*0010*/ 	.byte	0x02, 0x03, 0x00, 0x00, 0x02, 0x06, 0x01, 0x00, 0x04, 0x0b, 0x08, 0x00, 0x01, 0x00, 0x00, 0x00
        /*0020*/ 	.byte	0x00, 0x00, 0x00, 0x00


//--------------------- .nv.info.resize           --------------------------
	.section	.nv.info.resize,"",@"SHT_CUDA_INFO"
	.sectionflags	@""
	.align	4


	//----- nvinfo : EIATTR_CUDA_API_VERSION
	.align		4
        /*0000*/ 	.byte	0x04, 0x37
        /*0002*/ 	.short	(.L_9 - .L_8)
.L_8:
        /*0004*/ 	.word	0x00000082


	//----- nvinfo : EIATTR_KPARAM_INFO
	.align		4
.L_9:
        /*0008*/ 	.byte	0x04, 0x17
        /*000a*/ 	.short	(.L_11 - .L_10)
.L_10:
        /*000c*/ 	.word	0x00000000
        /*0010*/ 	.short	0x000a
        /*0012*/ 	.short	0x0034
        /*0014*/ 	.byte	0x00, 0xf0, 0x11, 0x00


	//----- nvinfo : EIATTR_KPARAM_INFO
	.align		4
.L_11:
        /*0018*/ 	.byte	0x04, 0x17
        /*001a*/ 	.short	(.L_13 - .L_12)
.L_12:
        /*001c*/ 	.word	0x00000000
        /*0020*/ 	.short	0x0009
        /*0022*/ 	.short	0x0030
        /*0024*/ 	.byte	0x00, 0xf0, 0x11, 0x00


	//----- nvinfo : EIATTR_KPARAM_INFO
	.align		4
.L_13:
        /*0028*/ 	.byte	0x04, 0x17
        /*002a*/ 	.short	(.L_15 - .L_14)
.L_14:
        /*002c*/ 	.word	0x00000000
        /*0030*/ 	.short	0x0008
        /*0032*/ 	.short	0x002c
        /*0034*/ 	.byte	0x00, 0xf0, 0x11, 0x00


	//----- nvinfo : EIATTR_KPARAM_INFO
	.align		4
.L_15:
        /*0038*/ 	.byte	0x04, 0x17
        /*003a*/ 	.short	(.L_17 - .L_16)
.L_16:
        /*003c*/ 	.word	0x00000000
        /*0040*/ 	.short	0x0007
        /*0042*/ 	.short	0x0028
        /*0044*/ 	.byte	0x00, 0xf0, 0x11, 0x00


	//----- nvinfo : EIATTR_KPARAM_INFO
	.align		4
.L_17:
        /*0048*/ 	.byte	0x04, 0x17
        /*004a*/ 	.short	(.L_19 - .L_18)
.L_18:
        /*004c*/ 	.word	0x00000000
        /*0050*/ 	.short	0x0006
        /*0052*/ 	.short	0x0024
        /*0054*/ 	.byte	0x00, 0xf0, 0x11, 0x00


	//----- nvinfo : EIATTR_KPARAM_INFO
	.align		4
.L_19:
        /*0058*/ 	.byte	0x04, 0x17
        /*005a*/ 	.short	(.L_21 - .L_20)
.L_20:
        /*005c*/ 	.word	0x00000000
        /*0060*/ 	.short	0x0005
        /*0062*/ 	.short	0x0020
        /*0064*/ 	.byte	0x00, 0xf0, 0x11, 0x00


	//----- nvinfo : EIATTR_KPARAM_INFO
	.align		4
.L_21:
        /*0068*/ 	.byte	0x04, 0x17
        /*006a*/ 	.short	(.L_23 - .L_22)
.L_22:
        /*006c*/ 	.word	0x00000000
        /*0070*/ 	.short	0x0004
        /*0072*/ 	.short	0x0018
        /*0074*/ 	.byte	0x00, 0xf5, 0x21, 0x00


	//----- nvinfo : EIATTR_KPARAM_INFO
	.align		4
.L_23:
        /*0078*/ 	.byte	0x04, 0x17
        /*007a*/ 	.short	(.L_25 - .L_24)
.L_24:
        /*007c*/ 	.word	0x00000000
        /*0080*/ 	.short	0x0003
        /*0082*/ 	.short	0x0010
        /*0084*/ 	.byte	0x00, 0xf0, 0x11, 0x00


	//----- nvinfo : EIATTR_KPARAM_INFO
	.align		4
.L_25:
        /*0088*/ 	.byte	0x04, 0x17
        /*008a*/ 	.short	(.L_27 - .L_26)
.L_26:
        /*008c*/ 	.word	0x00000000
        /*0090*/ 	.short	0x0002
        /*0092*/ 	.short	0x000c
        /*0094*/ 	.byte	0x00, 0xf0, 0x11, 0x00


	//----- nvinfo : EIATTR_KPARAM_INFO
	.align		4
.L_27:
        /*0098*/ 	.byte	0x04, 0x17
        /*009a*/ 	.short	(.L_29 - .L_28)
.L_28:
        /*009c*/ 	.word	0x00000000
        /*00a0*/ 	.short	0x0001
        /*00a2*/ 	.short	0x0008
        /*00a4*/ 	.byte	0x00, 0xf0, 0x11, 0x00


	//----- nvinfo : EIATTR_KPARAM_INFO
	.align		4
.L_29:
        /*00a8*/ 	.byte	0x04, 0x17
        /*00aa*/ 	.short	(.L_31 - .L_30)
.L_30:
        /*00ac*/ 	.word	0x00000000
        /*00b0*/ 	.short	0x0000
        /*00b2*/ 	.short	0x0000
        /*00b4*/ 	.byte	0x00, 0xf5, 0x21, 0x00


	//----- nvinfo : EIATTR_SPARSE_MMA_MASK
	.align		4
.L_31:
        /*00b8*/ 	.byte	0x03, 0x50
        /*00ba*/ 	.short	0x0000


	//----- nvinfo : EIATTR_MAXREG_COUNT
	.align		4
        /*00bc*/ 	.byte	0x03, 0x1b
        /*00be*/ 	.short	0x00ff


	//----- nvinfo : EIATTR_MERCURY_ISA_VERSION
	.align		4
        /*00c0*/ 	.byte	0x03, 0x5f
        /*00c2*/ 	.short	0x0101


	//----- nvinfo : EIATTR_VRC_CTA_INIT_COUNT
	.align		4
        /*00c4*/ 	.byte	0x02, 0x4a
	.zero		1
	.zero		1


	//----- nvinfo : EIATTR_EXIT_INSTR_OFFSETS
	.align		4
        /*00c8*/ 	.byte	0x04, 0x1c
        /*00ca*/ 	.short	(.L_33 - .L_32)


	//   ....[0]....
.L_32:
        /*00cc*/ 	.word	0x000000c0


	//   ....[1]....
        /*00d0*/ 	.word	0x00000ad0


	//----- nvinfo : EIATTR_CRS_STACK_SIZE
	.align		4
.L_33:
        /*00d4*/ 	.byte	0x04, 0x1e
        /*00d6*/ 	.short	(.L_35 - .L_34)
.L_34:
        /*00d8*/ 	.word	0x00000000


	//----- nvinfo : EIATTR_CBANK_PARAM_SIZE
	.align		4
.L_35:
        /*00dc*/ 	.byte	0x03, 0x19
        /*00de*/ 	.short	0x0038


	//----- nvinfo : EIATTR_PARAM_CBANK
	.align		4
        /*00e0*/ 	.byte	0x04, 0x0a
        /*00e2*/ 	.short	(.L_37 - .L_36)
	.align		4
.L_36:
        /*00e4*/ 	.word	index@(.nv.constant0.resize)
        /*00e8*/ 	.short	0x0380
        /*00ea*/ 	.short	0x0038


	//----- nvinfo : EIATTR_SW_WAR
	.align		4
.L_37:
        /*00ec*/ 	.byte	0x04, 0x36
        /*00ee*/ 	.short	(.L_39 - .L_38)
.L_38:
        /*00f0*/ 	.word	0x00000008
.L_39:


//--------------------- .nv.callgraph             --------------------------
	.section	.nv.callgraph,"",@"SHT_CUDA_CALLGRAPH"
	.align	4
	.sectionentsize	8
	.align		4
        /*0000*/ 	.word	0x00000000
	.align		4
        /*0004*/ 	.word	0xffffffff
	.align		4
        /*0008*/ 	.word	0x00000000
	.align		4
        /*000c*/ 	.word	0xfffffffe
	.align		4
        /*0010*/ 	.word	0x00000000
	.align		4
        /*0014*/ 	.word	0xfffffffd
	.align		4
        /*0018*/ 	.word	0x00000000
	.align		4
        /*001c*/ 	.word	0xfffffffc


//--------------------- .text.resize              --------------------------
	.section	.text.resize,"ax",@progbits
	.align	128
        .global         resize
        .type           resize,@function
        .size           resize,(.L_x_22 - resize)
        .other          resize,@"STO_CUDA_ENTRY STV_DEFAULT"
resize:
.text.resize:
[----:B------:R-:W-:Y:S01]  /*0000*/  LDC R1, c[0x0][0x37c] ;  /* 0x0000df00ff017b82 */ /* 0x000fe20000000800 */
[----:B------:R-:W0:Y:S07]  /*0010*/  S2R R3, SR_TID.Y ;  /* 0x0000000000037919 */ /* 0x000e2e0000002200 */
[----:B------:R-:W1:Y:S01]  /*0020*/  LDC R5, c[0x0][0x360] ;  /* 0x0000d800ff057b82 */ /* 0x000e620000000800 */
[----:B------:R-:W2:Y:S01]  /*0030*/  LDCU.64 UR6, c[0x0][0x388] ;  /* 0x00007100ff0677ac */ /* 0x000ea20008000a00 */
[----:B------:R-:W1:Y:S06]  /*0040*/  S2R R0, SR_TID.X ;  /* 0x0000000000007919 */ /* 0x000e6c0000002100 */
[----:B------:R-:W0:Y:S08]  /*0050*/  S2UR UR5, SR_CTAID.Y ;  /* 0x00000000000579c3 */ /* 0x000e300000002600 */
[----:B------:R-:W0:Y:S08]  /*0060*/  LDC R2, c[0x0][0x364] ;  /* 0x0000d900ff027b82 */ /* 0x000e300000000800 */
[----:B------:R-:W1:Y:S01]  /*0070*/  S2UR UR4, SR_CTAID.X ;  /* 0x00000000000479c3 */ /* 0x000e620000002500 */
[----:B0-----:R-:W-:-:S05]  /*0080*/  IMAD R2, R2, UR5, R3 ;  /* 0x0000000502027c24 */ /* 0x001fca000f8e0203 */
[----:B--2---:R-:W-:Y:S01]  /*0090*/  ISETP.GE.AND P0, PT, R2, UR7, PT ;  /* 0x0000000702007c0c */ /* 0x004fe2000bf06270 */
[----:B-1----:R-:W-:-:S05]  /*00a0*/  IMAD R5, R5, UR4, R0 ;  /* 0x0000000405057c24 */ /* 0x002fca000f8e0200 */
[----:B------:R-:W-:-:S13]  /*00b0*/  ISETP.GE.OR P0, PT, R5, UR6, P0 ;  /* 0x0000000605007c0c */ /* 0x000fda0008706670 */
[----:B------:R-:W-:Y:S05]  /*00c0*/  @P0 EXIT ;  /* 0x000000000000094d */ /* 0x000fea0003800000 */
[----:B------:R-:W0:Y:S01]  /*00d0*/  LDCU.64 UR6, c[0x0][0x3b0] ;  /* 0x00007600ff0677ac */ /* 0x000e220008000a00 */
[----:B------:R-:W-:Y:S02]  /*00e0*/  IMAD.MOV.U32 R4, RZ, RZ, RZ ;  /* 0x000000ffff047224 */ /* 0x000fe400078e00ff */
[----:B------:R-:W-:Y:S01]  /*00f0*/  IMAD.MOV.U32 R3, RZ, RZ, RZ ;  /* 0x000000ffff037224 */ /* 0x000fe200078e00ff */
[----:B------:R-:W1:Y:S01]  /*0100*/  LDCU.64 UR10, c[0x0][0x358] ;  /* 0x00006b00ff0a77ac */ /* 0x000e620008000a00 */
[----:B0-----:R-:W-:-:S04]  /*0110*/  UISETP.GE.AND UP0, UPT, UR6, 0x1, UPT ;  /* 0x000000010600788c */ /* 0x001fc8000bf06270 */
[----:B------:R-:W-:-:S09]  /*0120*/  UISETP.LT.OR UP0, UPT, UR7, 0x1, !UP0 ;  /* 0x000000010700788c */ /* 0x000fd2000c701670 */
[----:B-1----:R-:W-:Y:S05]  /*0130*/  BRA.U UP0, `(.L_x_0) ;  /* 0x0000000900187547 */ /* 0x002fea000b800000 */
[----:B------:R-:W-:Y:S01]  /*0140*/  ULOP3.LUT UR7, UR6, 0x7, URZ, 0xc0, !UPT ;  /* 0x0000000706077892 */ /* 0x000fe2000f8ec0ff */
[----:B------:R-:W-:Y:S02]  /*0150*/  HFMA2 R3, -RZ, RZ, 0, 0 ;  /* 0x00000000ff037431 */ /* 0x000fe400000001ff */
[----:B------:R-:W-:Y:S01]  /*0160*/  IMAD.MOV.U32 R4, RZ, RZ, RZ ;  /* 0x000000ffff047224 */ /* 0x000fe200078e00ff */
[----:B------:R-:W-:Y:S02]  /*0170*/  ULOP3.LUT UR8, UR6, 0x3, URZ, 0xc0, !UPT ;  /* 0x0000000306087892 */ /* 0x000fe4000f8ec0ff */
[----:B------:R-:W-:Y:S02]  /*0180*/  UIADD3 UR4, UPT, UPT, UR7, -0x1, URZ ;  /* 0xffffffff07047890 */ /* 0x000fe4000fffe0ff */
[----:B------:R-:W-:Y:S02]  /*0190*/  ULOP3.LUT UR6, UR6, 0x7ffffff8, URZ, 0xc0, !UPT ;  /* 0x7ffffff806067892 */ /* 0x000fe4000f8ec0ff */
[----:B------:R-:W-:-:S03]  /*01a0*/  UISETP.GE.U32.AND UP0, UPT, UR4, 0x3, UPT ;  /* 0x000000030400788c */ /* 0x000fc6000bf06070 */
[----:B------:R-:W-:-:S08]  /*01b0*/  UMOV UR4, URZ ;  /* 0x000000ff00047c82 */ /* 0x000fd00008000000 */
.L_x_7:
[----:B------:R-:W0:Y:S01]  /*01c0*/  LDC.64 R6, c[0x0][0x3b0] ;  /* 0x0000ec00ff067b82 */ /* 0x000e220000000a00 */
[----:B------:R-:W1:Y:S07]  /*01d0*/  LDCU UR5, c[0x0][0x3ac] ;  /* 0x00007580ff0577ac */ /* 0x000e6e0008000800 */
[----:B------:R-:W1:Y:S01]  /*01e0*/  LDC R11, c[0x0][0x3a4] ;  /* 0x0000e900ff0b7b82 */ /* 0x000e620000000800 */
[----:B0-----:R-:W-:Y:S01]  /*01f0*/  ISETP.GE.U32.AND P0, PT, R6, 0x8, PT ;  /* 0x000000080600780c */ /* 0x001fe20003f06070 */
[----:B------:R-:W-:Y:S01]  /*0200*/  IMAD R12, R2, R7, UR4 ;  /* 0x00000004020c7e24 */ /* 0x000fe2000f8e0207 */
[----:B------:R-:W-:-:S03]  /*0210*/  UIADD3 UR4, UPT, UPT, UR4, 0x1, URZ ;  /* 0x0000000104047890 */ /* 0x000fc6000fffe0ff */
[----:B-1----:R-:W-:Y:S01]  /*0220*/  IMAD R0, R11, UR5, R12 ;  /* 0x000000050b007c24 */ /* 0x002fe2000f8e020c */
[----:B------:R-:W-:Y:S02]  /*0230*/  UMOV UR5, URZ ;  /* 0x000000ff00057c82 */ /* 0x000fe40008000000 */
[----:B------:R-:W-:-:S05]  /*0240*/  ISETP.NE.AND P1, PT, R7, UR4, PT ;  /* 0x0000000407007c0c */ /* 0x000fca000bf25270 */
[----:B------:R-:W-:Y:S08]  /*0250*/  @!P0 BRA `(.L_x_1) ;  /* 0x0000000000cc8947 */ /* 0x000ff00003800000 */
[----:B------:R-:W0:Y:S01]  /*0260*/  LDC R6, c[0x0][0x3b0] ;  /* 0x0000ec00ff067b82 */ /* 0x000e220000000800 */
[----:B------:R-:W-:Y:S01]  /*0270*/  ISETP.GE.AND P0, PT, R12, R11, PT ;  /* 0x0000000b0c00720c */ /* 0x000fe20003f06270 */
[----:B------:R-:W1:Y:S01]  /*0280*/  LDCU UR9, c[0x0][0x3a0] ;  /* 0x00007400ff0977ac */ /* 0x000e620008000800 */
[----:B------:R-:W-:-:S05]  /*0290*/  UMOV UR5, URZ ;  /* 0x000000ff00057c82 */ /* 0x000fca0008000000 */
[----:B------:R-:W2:Y:S06]  /*02a0*/  LDC.64 R8, c[0x0][0x398] ;  /* 0x0000e600ff087b82 */ /* 0x000eac0000000a00 */
.L_x_2:
[----:B0-----:R-:W-:-:S04]  /*02b0*/  IMAD R17, R5, R6, UR5 ;  /* 0x0000000505117e24 */ /* 0x001fc8000f8e0206 */
[C---:B------:R-:W-:Y:S01]  /*02c0*/  VIADD R7, R17.reuse, 0x1 ;  /* 0x0000000111077836 */ /* 0x040fe20000000000 */
[----:B-1----:R-:W-:Y:S01]  /*02d0*/  ISETP.GE.OR P3, PT, R17, UR9, P0 ;  /* 0x0000000911007c0c */ /* 0x002fe20008766670 */
[----:B------:R-:W-:-:S03]  /*02e0*/  IMAD R11, R0, UR9, R17 ;  /* 0x00000009000b7c24 */ /* 0x000fc6000f8e0211 */
[----:B------:R-:W-:Y:S01]  /*02f0*/  ISETP.GE.OR P6, PT, R7, UR9, P0 ;  /* 0x0000000907007c0c */ /* 0x000fe200087c6670 */
[----:B--2---:R-:W-:Y:S01]  /*0300*/  IMAD.WIDE R10, R11, 0x4, R8 ;  /* 0x000000040b0a7825 */ /* 0x004fe200078e0208 */
[----:B------:R-:W-:-:S04]  /*0310*/  IADD3 R7, PT, PT, R17, 0x2, RZ ;  /* 0x0000000211077810 */ /* 0x000fc80007ffe0ff */
[----:B------:R-:W-:-:S03]  /*0320*/  ISETP.GE.OR P5, PT, R7, UR9, P0 ;  /* 0x0000000907007c0c */ /* 0x000fc600087a6670 */
[----:B------:R-:W2:Y:S04]  /*0330*/  @!P3 LDG.E.CONSTANT R7, desc[UR10][R10.64] ;  /* 0x0000000a0a07b981 */ /* 0x000ea8000c1e9900 */
[----:B------:R-:W3:Y:S06]  /*0340*/  @!P6 LDG.E.CONSTANT R13, desc[UR10][R10.64+0x4] ;  /* 0x0000040a0a0de981 */ /* 0x000eec000c1e9900 */
[----:B------:R-:W4:Y:S01]  /*0350*/  @!P5 LDG.E.CONSTANT R15, desc[UR10][R10.64+0x8] ;  /* 0x0000080a0a0fd981 */ /* 0x000f22000c1e9900 */
[C---:B------:R-:W-:Y:S01]  /*0360*/  VIADD R14, R17.reuse, 0x3 ;  /* 0x00000003110e7836 */ /* 0x040fe20000000000 */
[----:B------:R-:W-:Y:S01]  /*0370*/  IADD3 R16, PT, PT, R17, 0x4, RZ ;  /* 0x0000000411107810 */ /* 0x000fe20007ffe0ff */
[----:B------:R-:W-:-:S03]  /*0380*/  @!P3 FADD R3, R3, 1 ;  /* 0x3f8000000303b421 */ /* 0x000fc60000000000 */
[----:B------:R-:W-:Y:S01]  /*0390*/  ISETP.GE.OR P2, PT, R14, UR9, P0 ;  /* 0x000000090e007c0c */ /* 0x000fe20008746670 */
[----:B------:R-:W-:Y:S01]  /*03a0*/  VIADD R14, R17, 0x5 ;  /* 0x00000005110e7836 */ /* 0x000fe20000000000 */
[----:B------:R-:W-:Y:S01]  /*03b0*/  ISETP.GE.OR P4, PT, R16, UR9, P0 ;  /* 0x0000000910007c0c */ /* 0x000fe20008786670 */
[----:B------:R-:W-:-:S04]  /*03c0*/  @!P6 FADD R3, R3, 1 ;  /* 0x3f8000000303e421 */ /* 0x000fc80000000000 */
[----:B------:R-:W-:Y:S01]  /*03d0*/  @!P5 FADD R3, R3, 1 ;  /* 0x3f8000000303d421 */ /* 0x000fe20000000000 */
[----:B--2---:R-:W-:Y:S01]  /*03e0*/  @!P3 FADD R4, R4, R7 ;  /* 0x000000070404b221 */ /* 0x004fe20000000000 */
[C---:B------:R-:W-:Y:S02]  /*03f0*/  IADD3 R7, PT, PT, R17.reuse, 0x6, RZ ;  /* 0x0000000611077810 */ /* 0x040fe40007ffe0ff */
[----:B------:R-:W-:Y:S01]  /*0400*/  ISETP.GE.OR P3, PT, R14, UR9, P0 ;  /* 0x000000090e007c0c */ /* 0x000fe20008766670 */
[----:B---3--:R-:W-:Y:S01]  /*0410*/  @!P6 FADD R4, R4, R13 ;  /* 0x0000000d0404e221 */ /* 0x008fe20000000000 */
[----:B------:R-:W-:Y:S01]  /*0420*/  VIADD R14, R17, 0x7 ;  /* 0x00000007110e7836 */ /* 0x000fe20000000000 */
[----:B------:R-:W-:Y:S01]  /*0430*/  ISETP.GE.OR P6, PT, R7, UR9, P0 ;  /* 0x0000000907007c0c */ /* 0x000fe200087c6670 */
[----:B------:R-:W2:Y:S04]  /*0440*/  @!P4 LDG.E.CONSTANT R13, desc[UR10][R10.64+0x10] ;  /* 0x0000100a0a0dc981 */ /* 0x000ea8000c1e9900 */
[----:B------:R-:W3:Y:S01]  /*0450*/  @!P2 LDG.E.CONSTANT R7, desc[UR10][R10.64+0xc] ;  /* 0x00000c0a0a07a981 */ /* 0x000ee2000c1e9900 */
[----:B----4-:R-:W-:Y:S01]  /*0460*/  @!P5 FADD R4, R4, R15 ;  /* 0x0000000f0404d221 */ /* 0x010fe20000000000 */
[----:B------:R-:W-:-:S03]  /*0470*/  ISETP.GE.OR P5, PT, R14, UR9, P0 ;  /* 0x000000090e007c0c */ /* 0x000fc600087a6670 */
[----:B------:R-:W4:Y:S04]  /*0480*/  @!P3 LDG.E.CONSTANT R15, desc[UR10][R10.64+0x14] ;  /* 0x0000140a0a0fb981 */ /* 0x000f28000c1e9900 */
[----:B------:R-:W5:Y:S06]  /*0490*/  @!P6 LDG.E.CONSTANT R17, desc[UR10][R10.64+0x18] ;  /* 0x0000180a0a11e981 */ /* 0x000f6c000c1e9900 */
[----:B------:R-:W5:Y:S01]  /*04a0*/  @!P5 LDG.E.CONSTANT R19, desc[UR10][R10.64+0x1c] ;  /* 0x00001c0a0a13d981 */ /* 0x000f62000c1e9900 */
[----:B------:R-:W-:Y:S01]  /*04b0*/  @!P2 FADD R3, R3, 1 ;  /* 0x3f8000000303a421 */ /* 0x000fe20000000000 */
[----:B------:R-:W-:-:S03]  /*04c0*/  UIADD3 UR5, UPT, UPT, UR5, 0x8, URZ ;  /* 0x0000000805057890 */ /* 0x000fc6000fffe0ff */
[----:B------:R-:W-:Y:S01]  /*04d0*/  @!P4 FADD R3, R3, 1 ;  /* 0x3f8000000303c421 */ /* 0x000fe20000000000 */
[----:B------:R-:W-:-:S03]  /*04e0*/  UISETP.NE.AND UP1, UPT, UR5, UR6, UPT ;  /* 0x000000060500728c */ /* 0x000fc6000bf25270 */
[----:B------:R-:W-:-:S04]  /*04f0*/  @!P3 FADD R3, R3, 1 ;  /* 0x3f8000000303b421 */ /* 0x000fc80000000000 */
[----:B------:R-:W-:-:S04]  /*0500*/  @!P6 FADD R3, R3, 1 ;  /* 0x3f8000000303e421 */ /* 0x000fc80000000000 */
[----:B------:R-:W-:Y:S01]  /*0510*/  @!P5 FADD R3, R3, 1 ;  /* 0x3f8000000303d421 */ /* 0x000fe20000000000 */
[----:B---3--:R-:W-:-:S04]  /*0520*/  @!P2 FADD R4, R4, R7 ;  /* 0x000000070404a221 */ /* 0x008fc80000000000 */
[----:B--2---:R-:W-:-:S04]  /*0530*/  @!P4 FADD R4, R4, R13 ;  /* 0x0000000d0404c221 */ /* 0x004fc80000000000 */
[----:B----4-:R-:W-:-:S04]  /*0540*/  @!P3 FADD R4, R4, R15 ;  /* 0x0000000f0404b221 */ /* 0x010fc80000000000 */
[----:B-----5:R-:W-:-:S04]  /*0550*/  @!P6 FADD R4, R4, R17 ;  /* 0x000000110404e221 */ /* 0x020fc80000000000 */
[----:B------:R-:W-:Y:S01]  /*0560*/  @!P5 FADD R4, R4, R19 ;  /* 0x000000130404d221 */ /* 0x000fe20000000000 */
[----:B------:R-:W-:Y:S06]  /*0570*/  BRA.U UP1, `(.L_x_2) ;  /* 0xfffffffd014c7547 */ /* 0x000fec000b83ffff */
[----:B------:R-:W-:-:S05]  /*0580*/  UMOV UR5, UR6 ;  /* 0x0000000600057c82 */ /* 0x000fca0008000000 */
.L_x_1:
[----:B------:R-:W-:-:S09]  /*0590*/  UISETP.NE.AND UP1, UPT, UR7, URZ, UPT ;  /* 0x000000ff0700728c */ /* 0x000fd2000bf25270 */
[----:B------:R-:W-:Y:S05]  /*05a0*/  BRA.U !UP1, `(.L_x_3) ;  /* 0x0000000109f87547 */ /* 0x000fea000b800000 */
[----:B------:R-:W-:Y:S01]  /*05b0*/  UISETP.NE.AND UP1, UPT, UR8, URZ, UPT ;  /* 0x000000ff0800728c */ /* 0x000fe2000bf25270 */
[----:B------:R-:W-:Y:S10]  /*05c0*/  BRA.U !UP0, `(.L_x_4) ;  /* 0x0000000108687547 */ /* 0x000ff4000b800000 */
[----:B------:R-:W0:Y:S01]  /*05d0*/  LDCU.64 UR12, c[0x0][0x3a0] ;  /* 0x00007400ff0c77ac */ /* 0x000e220008000a00 */
[----:B------:R-:W1:Y:S01]  /*05e0*/  LDC.64 R8, c[0x0][0x398] ;  /* 0x0000e600ff087b82 */ /* 0x000e620000000a00 */
[----:B------:R-:W-:-:S04]  /*05f0*/  IMAD R11, R5, R6, UR5 ;  /* 0x00000005050b7e24 */ /* 0x000fc8000f8e0206 */
[C---:B------:R-:W-:Y:S01]  /*0600*/  VIADD R13, R11.reuse, 0x2 ;  /* 0x000000020b0d7836 */ /* 0x040fe20000000000 */
[----:B------:R-:W-:Y:S02]  /*0610*/  IADD3 R10, PT, PT, R11, 0x1, RZ ;  /* 0x000000010b0a7810 */ /* 0x000fe40007ffe0ff */
[----:B0-----:R-:W-:Y:S01]  /*0620*/  ISETP.GE.AND P0, PT, R12, UR13, PT ;  /* 0x0000000d0c007c0c */ /* 0x001fe2000bf06270 */
[----:B------:R-:W-:-:S03]  /*0630*/  IMAD R7, R0, UR12, R11 ;  /* 0x0000000c00077c24 */ /* 0x000fc6000f8e020b */
[----:B------:R-:W-:Y:S02]  /*0640*/  ISETP.GE.OR P2, PT, R11, UR12, P0 ;  /* 0x0000000c0b007c0c */ /* 0x000fe40008746670 */
[----:B------:R-:W-:Y:S01]  /*0650*/  ISETP.GE.OR P3, PT, R10, UR12, P0 ;  /* 0x0000000c0a007c0c */ /* 0x000fe20008766670 */
[----:B-1----:R-:W-:Y:S01]  /*0660*/  IMAD.WIDE R8, R7, 0x4, R8 ;  /* 0x0000000407087825 */ /* 0x002fe200078e0208 */
[----:B------:R-:W-:Y:S02]  /*0670*/  IADD3 R7, PT, PT, R11, 0x3, RZ ;  /* 0x000000030b077810 */ /* 0x000fe40007ffe0ff */
[----:B------:R-:W-:Y:S02]  /*0680*/  ISETP.GE.OR P4, PT, R13, UR12, P0 ;  /* 0x0000000c0d007c0c */ /* 0x000fe40008786670 */
[----:B------:R-:W-:-:S05]  /*0690*/  ISETP.GE.OR P0, PT, R7, UR12, P0 ;  /* 0x0000000c07007c0c */ /* 0x000fca0008706670 */
[----:B------:R-:W2:Y:S04]  /*06a0*/  @!P2 LDG.E.CONSTANT R7, desc[UR10][R8.64] ;  /* 0x0000000a0807a981 */ /* 0x000ea8000c1e9900 */
[----:B------:R-:W3:Y:S04]  /*06b0*/  @!P3 LDG.E.CONSTANT R11, desc[UR10][R8.64+0x4] ;  /* 0x0000040a080bb981 */ /* 0x000ee8000c1e9900 */
[----:B------:R-:W4:Y:S04]  /*06c0*/  @!P4 LDG.E.CONSTANT R13, desc[UR10][R8.64+0x8] ;  /* 0x0000080a080dc981 */ /* 0x000f28000c1e9900 */
[----:B------:R-:W5:Y:S01]  /*06d0*/  @!P0 LDG.E.CONSTANT R15, desc[UR10][R8.64+0xc] ;  /* 0x00000c0a080f8981 */ /* 0x000f62000c1e9900 */
[----:B------:R-:W-:Y:S01]  /*06e0*/  @!P2 FADD R3, R3, 1 ;  /* 0x3f8000000303a421 */ /* 0x000fe20000000000 */
[----:B------:R-:W-:-:S03]  /*06f0*/  UIADD3 UR5, UPT, UPT, UR5, 0x4, URZ ;  /* 0x0000000405057890 */ /* 0x000fc6000fffe0ff */
[----:B------:R-:W-:-:S04]  /*0700*/  @!P3 FADD R3, R3, 1 ;  /* 0x3f8000000303b421 */ /* 0x000fc80000000000 */
[----:B------:R-:W-:-:S04]  /*0710*/  @!P4 FADD R3, R3, 1 ;  /* 0x3f8000000303c421 */ /* 0x000fc80000000000 */
[----:B------:R-:W-:Y:S01]  /*0720*/  @!P0 FADD R3, R3, 1 ;  /* 0x3f80000003038421 */ /* 0x000fe20000000000 */
[----:B--2---:R-:W-:-:S04]  /*0730*/  @!P2 FADD R4, R4, R7 ;  /* 0x000000070404a221 */ /* 0x004fc80000000000 */
[----:B---3--:R-:W-:-:S04]  /*0740*/  @!P3 FADD R4, R4, R11 ;  /* 0x0000000b0404b221 */ /* 0x008fc80000000000 */
[----:B----4-:R-:W-:-:S04]  /*0750*/  @!P4 FADD R4, R4, R13 ;  /* 0x0000000d0404c221 */ /* 0x010fc80000000000 */
[----:B-----5:R-:W-:-:S07]  /*0760*/  @!P0 FADD R4, R4, R15 ;  /* 0x0000000f04048221 */ /* 0x020fce0000000000 */
.L_x_4:
[----:B------:R-:W-:Y:S05]  /*0770*/  BRA.U !UP1, `(.L_x_3) ;  /* 0x0000000109847547 */ /* 0x000fea000b800000 */
[----:B------:R-:W-:Y:S01]  /*0780*/  UISETP.NE.AND UP1, UPT, UR8, 0x1, UPT ;  /* 0x000000010800788c */ /* 0x000fe2000bf25270 */
[----:B------:R-:W-:-:S08]  /*0790*/  LOP3.LUT P3, RZ, R6, 0x1, RZ, 0xc0, !PT ;  /* 0x0000000106ff7812 */ /* 0x000fd0000786c0ff */
[----:B------:R-:W-:Y:S05]  /*07a0*/  BRA.U !UP1, `(.L_x_5) ;  /* 0x0000000109407547 */ /* 0x000fea000b800000 */
[----:B------:R-:W0:Y:S01]  /*07b0*/  LDCU.64 UR12, c[0x0][0x3a0] ;  /* 0x00007400ff0c77ac */ /* 0x000e220008000a00 */
[----:B------:R-:W1:Y:S01]  /*07c0*/  LDC.64 R8, c[0x0][0x398] ;  /* 0x0000e600ff087b82 */ /* 0x000e620000000a00 */
[----:B------:R-:W-:-:S04]  /*07d0*/  IMAD R7, R5, R6, UR5 ;  /* 0x0000000505077e24 */ /* 0x000fc8000f8e0206 */
[----:B------:R-:W-:Y:S01]  /*07e0*/  VIADD R10, R7, 0x1 ;  /* 0x00000001070a7836 */ /* 0x000fe20000000000 */
[----:B0-----:R-:W-:-:S04]  /*07f0*/  ISETP.GE.AND P0, PT, R12, UR13, PT ;  /* 0x0000000d0c007c0c */ /* 0x001fc8000bf06270 */
[----:B------:R-:W-:Y:S01]  /*0800*/  ISETP.GE.OR P2, PT, R7, UR12, P0 ;  /* 0x0000000c07007c0c */ /* 0x000fe20008746670 */
[----:B------:R-:W-:Y:S01]  /*0810*/  IMAD R7, R0, UR12, R7 ;  /* 0x0000000c00077c24 */ /* 0x000fe2000f8e0207 */
[----:B------:R-:W-:-:S03]  /*0820*/  ISETP.GE.OR P0, PT, R10, UR12, P0 ;  /* 0x0000000c0a007c0c */ /* 0x000fc60008706670 */
[----:B-1----:R-:W-:-:S08]  /*0830*/  IMAD.WIDE R8, R7, 0x4, R8 ;  /* 0x0000000407087825 */ /* 0x002fd000078e0208 */
[----:B------:R-:W2:Y:S04]  /*0840*/  @!P2 LDG.E.CONSTANT R7, desc[UR10][R8.64] ;  /* 0x0000000a0807a981 */ /* 0x000ea8000c1e9900 */
[----:B------:R-:W3:Y:S01]  /*0850*/  @!P0 LDG.E.CONSTANT R11, desc[UR10][R8.64+0x4] ;  /* 0x0000040a080b8981 */ /* 0x000ee2000c1e9900 */
[----:B------:R-:W-:Y:S01]  /*0860*/  @!P2 FADD R3, R3, 1 ;  /* 0x3f8000000303a421 */ /* 0x000fe20000000000 */
[----:B------:R-:W-:-:S03]  /*0870*/  UIADD3 UR5, UPT, UPT, UR5, 0x2, URZ ;  /* 0x0000000205057890 */ /* 0x000fc6000fffe0ff */
[----:B------:R-:W-:Y:S01]  /*0880*/  @!P0 FADD R3, R3, 1 ;  /* 0x3f80000003038421 */ /* 0x000fe20000000000 */
[----:B--2---:R-:W-:-:S04]  /*0890*/  @!P2 FADD R4, R4, R7 ;  /* 0x000000070404a221 */ /* 0x004fc80000000000 */
[----:B---3--:R-:W-:-:S07]  /*08a0*/  @!P0 FADD R4, R4, R11 ;  /* 0x0000000b04048221 */ /* 0x008fce0000000000 */
.L_x_5:
[----:B------:R-:W-:Y:S05]  /*08b0*/  @!P3 BRA `(.L_x_3) ;  /* 0x000000000034b947 */ /* 0x000fea0003800000 */
[----:B------:R-:W0:Y:S01]  /*08c0*/  LDCU.64 UR12, c[0x0][0x3a0] ;  /* 0x00007400ff0c77ac */ /* 0x000e220008000a00 */
[----:B------:R-:W-:Y:S01]  /*08d0*/  IMAD R9, R5, R6, UR5 ;  /* 0x0000000505097e24 */ /* 0x000fe2000f8e0206 */
[----:B------:R-:W-:Y:S04]  /*08e0*/  BSSY.RECONVERGENT B0, `(.L_x_3) ;  /* 0x000000a000007945 */ /* 0x000fe80003800200 */
[----:B0-----:R-:W-:-:S04]  /*08f0*/  ISETP.GE.AND P0, PT, R9, UR12, PT ;  /* 0x0000000c09007c0c */ /* 0x001fc8000bf06270 */
[----:B------:R-:W-:-:S13]  /*0900*/  ISETP.GE.OR P0, PT, R12, UR13, P0 ;  /* 0x0000000d0c007c0c */ /* 0x000fda0008706670 */
[----:B------:R-:W-:Y:S05]  /*0910*/  @P0 BRA `(.L_x_6) ;  /* 0x0000000000180947 */ /* 0x000fea0003800000 */
[----:B------:R-:W0:Y:S01]  /*0920*/  LDC.64 R6, c[0x0][0x398] ;  /* 0x0000e600ff067b82 */ /* 0x000e220000000a00 */
[----:B------:R-:W-:-:S04]  /*0930*/  IMAD R9, R0, UR12, R9 ;  /* 0x0000000c00097c24 */ /* 0x000fc8000f8e0209 */
[----:B0-----:R-:W-:-:S06]  /*0940*/  IMAD.WIDE R6, R9, 0x4, R6 ;  /* 0x0000000409067825 */ /* 0x001fcc00078e0206 */
[----:B------:R-:W2:Y:S01]  /*0950*/  LDG.E.CONSTANT R7, desc[UR10][R6.64] ;  /* 0x0000000a06077981 */ /* 0x000ea2000c1e9900 */
[----:B------:R-:W-:Y:S01]  /*0960*/  FADD R3, R3, 1 ;  /* 0x3f80000003037421 */ /* 0x000fe20000000000 */
[----:B--2---:R-:W-:-:S07]  /*0970*/  FADD R4, R4, R7 ;  /* 0x0000000704047221 */ /* 0x004fce0000000000 */
.L_x_6:
[----:B------:R-:W-:Y:S05]  /*0980*/  BSYNC.RECONVERGENT B0 ;  /* 0x0000000000007941 */ /* 0x000fea0003800200 */
.L_x_3:
[----:B------:R-:W-:Y:S05]  /*0990*/  @P1 BRA `(.L_x_7) ;  /* 0xfffffff800081947 */ /* 0x000fea000383ffff */
.L_x_0:
[----:B------:R-:W0:Y:S01]  /*09a0*/  MUFU.RCP R0, R3 ;  /* 0x0000000300007308 */ /* 0x000e220000001000 */
[----:B------:R-:W-:Y:S07]  /*09b0*/  BSSY.RECONVERGENT B0, `(.L_x_8) ;  /* 0x000000c000007945 */ /* 0x000fee0003800200 */
[----:B------:R-:W1:Y:S01]  /*09c0*/  FCHK P0, R4, R3 ;  /* 0x0000000304007302 */ /* 0x000e620000000000 */
[----:B0-----:R-:W-:-:S04]  /*09d0*/  FFMA R7, R0, -R3, 1 ;  /* 0x3f80000000077423 */ /* 0x001fc80000000803 */
[----:B------:R-:W-:-:S04]  /*09e0*/  FFMA R0, R0, R7, R0 ;  /* 0x0000000700007223 */ /* 0x000fc80000000000 */
[----:B------:R-:W-:-:S04]  /*09f0*/  FFMA R7, R0, R4, RZ ;  /* 0x0000000400077223 */ /* 0x000fc800000000ff */
[----:B------:R-:W-:-:S04]  /*0a00*/  FFMA R6, R7, -R3, R4 ;  /* 0x8000000307067223 */ /* 0x000fc80000000004 */
[----:B------:R-:W-:Y:S01]  /*0a10*/  FFMA R9, R0, R6, R7 ;  /* 0x0000000600097223 */ /* 0x000fe20000000007 */
[----:B-1----:R-:W-:Y:S06]  /*0a20*/  @!P0 BRA `(.L_x_9) ;  /* 0x0000000000108947 */ /* 0x002fec0003800000 */
[----:B------:R-:W-:Y:S02]  /*0a30*/  MOV R0, R4 ;  /* 0x0000000400007202 */ /* 0x000fe40000000f00 */
[----:B------:R-:W-:-:S07]  /*0a40*/  MOV R4, 0xa60 ;  /* 0x00000a6000047802 */ /* 0x000fce0000000f00 */
[----:B------:R-:W-:Y:S05]  /*0a50*/  CALL.REL.NOINC `($__internal_0_$__cuda_sm3x_div_rn_noftz_f32_slowpath) ;  /* 0x0000000000207944 */ /* 0x000fea0003c00000 */
[----:B------:R-:W-:-:S07]  /*0a60*/  IMAD.MOV.U32 R9, RZ, RZ, R0 ;  /* 0x000000ffff097224 */ /* 0x000fce00078e0000 */
.L_x_9:
[----:B------:R-:W-:Y:S05]  /*0a70*/  BSYNC.RECONVERGENT B0 ;  /* 0x0000000000007941 */ /* 0x000fea0003800200 */
.L_x_8:
[----:B------:R-:W0:Y:S01]  /*0a80*/  LDC.64 R6, c[0x0][0x380] ;  /* 0x0000e000ff067b82 */ /* 0x000e220000000a00 */
[----:B------:R-:W1:Y:S02]  /*0a90*/  LDCU UR4, c[0x0][0x388] ;  /* 0x00007100ff0477ac */ /* 0x000e640008000800 */
[----:B-1----:R-:W-:-:S04]  /*0aa0*/  IMAD R3, R2, UR4, R5 ;  /* 0x0000000402037c24 */ /* 0x002fc8000f8e0205 */
[----:B0-----:R-:W-:-:S05]  /*0ab0*/  IMAD.WIDE R2, R3, 0x4, R6 ;  /* 0x0000000403027825 */ /* 0x001fca00078e0206 */
[----:B------:R-:W-:Y:S01]  /*0ac0*/  STG.E desc[UR10][R2.64], R9 ;  /* 0x0000000902007986 */ /* 0x000fe2000c10190a */
[----:B------:R-:W-:Y:S05]  /*0ad0*/  EXIT ;  /* 0x000000000000794d */ /* 0x000fea0003800000 */
        .weak           $__internal_0_$__cuda_sm3x_div_rn_noftz_f32_slowpath
        .type           $__internal_0_$__cuda_sm3x_div_rn_noftz_f32_slowpath,@function
        .size           $__internal_0_$__cuda_sm3x_div_rn_noftz_f32_slowpath,(.L_x_22 - $__internal_0_$__cuda_sm3x_div_rn_noftz_f32_slowpath)
$__internal_0_$__cuda_sm3x_div_rn_noftz_f32_slowpath:
[----:B------:R-:W-:Y:S01]  /*0ae0*/  SHF.R.U32.HI R7, RZ, 0x17, R3 ;  /* 0x00000017ff077819 */ /* 0x000fe20000011603 */
[----:B------:R-:W-:Y:S01]  /*0af0*/  BSSY.RECONVERGENT B1, `(.L_x_10) ;  /* 0x0000062000017945 */ /* 0x000fe20003800200 */
[----:B------:R-:W-:Y:S02]  /*0b00*/  SHF.R.U32.HI R6, RZ, 0x17, R0 ;  /* 0x00000017ff067819 */ /* 0x000fe40000011600 */
[----:B------:R-:W-:Y:S02]  /*0b10*/  LOP3.LUT R12, R7, 0xff, RZ, 0xc0, !PT ;  /* 0x000000ff070c7812 */ /* 0x000fe400078ec0ff */
[----:B------:R-:W-:Y:S02]  /*0b20*/  LOP3.LUT R10, R6, 0xff, RZ, 0xc0, !PT ;  /* 0x000000ff060a7812 */ /* 0x000fe400078ec0ff */
[----:B------:R-:W-:-:S03]  /*0b30*/  IADD3 R8, PT, PT, R12, -0x1, RZ ;  /* 0xffffffff0c087810 */ /* 0x000fc60007ffe0ff */
[----:B------:R-:W-:Y:S01]  /*0b40*/  VIADD R7, R10, 0xffffffff ;  /* 0xffffffff0a077836 */ /* 0x000fe20000000000 */
[----:B------:R-:W-:-:S04]  /*0b50*/  ISETP.GT.U32.AND P0, PT, R8, 0xfd, PT ;  /* 0x000000fd0800780c */ /* 0x000fc80003f04070 */
[----:B------:R-:W-:-:S13]  /*0b60*/  ISETP.GT.U32.OR P0, PT, R7, 0xfd, P0 ;  /* 0x000000fd0700780c */ /* 0x000fda0000704470 */
[----:B------:R-:W-:Y:S01]  /*0b70*/  @!P0 MOV R6, RZ ;  /* 0x000000ff00068202 */ /* 0x000fe20000000f00 */
[----:B------:R-:W-:Y:S06]  /*0b80*/  @!P0 BRA `(.L_x_11) ;  /* 0x00000000005c8947 */ /* 0x000fec0003800000 */
[----:B------:R-:W-:Y:S02]  /*0b90*/  FSETP.GTU.FTZ.AND P0, PT, |R0|, +INF , PT ;  /* 0x7f8000000000780b */ /* 0x000fe40003f1c200 */
[----:B------:R-:W-:-:S04]  /*0ba0*/  FSETP.GTU.FTZ.AND P1, PT, |R3|, +INF , PT ;  /* 0x7f8000000300780b */ /* 0x000fc80003f3c200 */
[----:B------:R-:W-:-:S13]  /*0bb0*/  PLOP3.LUT P0, PT, P0, P1, PT, 0xf8, 0x8f ;  /* 0x00000000008f781c */ /* 0x000fda0000703f70 */
[----:B------:R-:W-:Y:S05]  /*0bc0*/  @P0 BRA `(.L_x_12) ;  /* 0x00000004004c0947 */ /* 0x000fea0003800000 */
[----:B------:R-:W-:-:S13]  /*0bd0*/  LOP3.LUT P0, RZ, R3, 0x7fffffff, R0, 0xc8, !PT ;  /* 0x7fffffff03ff7812 */ /* 0x000fda000780c800 */
[----:B------:R-:W-:Y:S05]  /*0be0*/  @!P0 BRA `(.L_x_13) ;  /* 0x00000004003c8947 */ /* 0x000fea0003800000 */
[C---:B------:R-:W-:Y:S02]  /*0bf0*/  FSETP.NEU.FTZ.AND P0, PT, |R0|.reuse, +INF , PT ;  /* 0x7f8000000000780b */ /* 0x040fe40003f1d200 */
[----:B------:R-:W-:Y:S02]  /*0c00*/  FSETP.NEU.FTZ.AND P2, PT, |R3|, +INF , PT ;  /* 0x7f8000000300780b */ /* 0x000fe40003f5d200 */
[----:B------:R-:W-:-:S11]  /*0c10*/  FSETP.NEU.FTZ.AND P1, PT, |R0|, +INF , PT ;  /* 0x7f8000000000780b */ /* 0x000fd60003f3d200 */
[----:B------:R-:W-:Y:S05]  /*0c20*/  @!P2 BRA !P0, `(.L_x_13) ;  /* 0x00000004002ca947 */ /* 0x000fea0004000000 */
[----:B------:R-:W-:-:S04]  /*0c30*/  LOP3.LUT P0, RZ, R0, 0x7fffffff, RZ, 0xc0, !PT ;  /* 0x7fffffff00ff7812 */ /* 0x000fc8000780c0ff */
[----:B------:R-:W-:-:S13]  /*0c40*/  PLOP3.LUT P0, PT, P2, P0, PT, 0x2f, 0xf2 ;  /* 0x0000000000f2781c */ /* 0x000fda0001700577 */
[----:B------:R-:W-:Y:S05]  /*0c50*/  @P0 BRA `(.L_x_14) ;  /* 0x0000000400180947 */ /* 0x000fea0003800000 */
[----:B------:R-:W-:-:S04]  /*0c60*/  LOP3.LUT P0, RZ, R3, 0x7fffffff, RZ, 0xc0, !PT ;  /* 0x7fffffff03ff7812 */ /* 0x000fc8000780c0ff */
[----:B------:R-:W-:-:S13]  /*0c70*/  PLOP3.LUT P0, PT, P1, P0, PT, 0x2f, 0xf2 ;  /* 0x0000000000f2781c */ /* 0x000fda0000f00577 */
[----:B------:R-:W-:Y:S05]  /*0c80*/  @P0 BRA `(.L_x_15) ;  /* 0x0000000400000947 */ /* 0x000fea0003800000 */
[----:B------:R-:W-:Y:S02]  /*0c90*/  ISETP.GE.AND P0, PT, R7, RZ, PT ;  /* 0x000000ff0700720c */ /* 0x000fe40003f06270 */
[----:B------:R-:W-:-:S11]  /*0ca0*/  ISETP.GE.AND P1, PT, R8, RZ, PT ;  /* 0x000000ff0800720c */ /* 0x000fd60003f26270 */
[----:B------:R-:W-:Y:S01]  /*0cb0*/  @P0 IMAD.MOV.U32 R6, RZ, RZ, RZ ;  /* 0x000000ffff060224 */ /* 0x000fe200078e00ff */
[----:B------:R-:W-:Y:S01]  /*0cc0*/  @!P0 MOV R6, 0xffffffc0 ;  /* 0xffffffc000068802 */ /* 0x000fe20000000f00 */
[----:B------:R-:W-:Y:S01]  /*0cd0*/  @!P0 FFMA R0, R0, 1.84467440737095516160e+19, RZ ;  /* 0x5f80000000008823 */ /* 0x000fe200000000ff */
[----:B------:R-:W-:-:S03]  /*0ce0*/  @!P1 FFMA R3, R3, 1.84467440737095516160e+19, RZ ;  /* 0x5f80000003039823 */ /* 0x000fc600000000ff */
[----:B------:R-:W-:-:S07]  /*0cf0*/  @!P1 VIADD R6, R6, 0x40 ;  /* 0x0000004006069836 */ /* 0x000fce0000000000 */
.L_x_11:
[----:B------:R-:W-:Y:S01]  /*0d00*/  LEA R8, R12, 0xc0800000, 0x17 ;  /* 0xc08000000c087811 */ /* 0x000fe200078eb8ff */
[----:B------:R-:W-:Y:S03]  /*0d10*/  BSSY.RECONVERGENT B2, `(.L_x_16) ;  /* 0x0000036000027945 */ /* 0x000fe60003800200 */
[----:B------:R-:W-:Y:S01]  /*0d20*/  IADD3 R8, PT, PT, -R8, R3, RZ ;  /* 0x0000000308087210 */ /* 0x000fe20007ffe1ff */
[----:B------:R-:W-:-:S03]  /*0d30*/  VIADD R3, R10, 0xffffff81 ;  /* 0xffffff810a037836 */ /* 0x000fc60000000000 */
[----:B------:R-:W0:Y:S01]  /*0d40*/  MUFU.RCP R7, R8 ;  /* 0x0000000800077308 */ /* 0x000e220000001000 */
[----:B------:R-:W-:Y:S01]  /*0d50*/  FADD.FTZ R9, -R8, -RZ ;  /* 0x800000ff08097221 */ /* 0x000fe20000010100 */
[----:B------:R-:W-:-:S03]  /*0d60*/  IMAD R0, R3, -0x800000, R0 ;  /* 0xff80000003007824 */ /* 0x000fc600078e0200 */
[----:B0-----:R-:W-:-:S04]  /*0d70*/  FFMA R10, R7, R9, 1 ;  /* 0x3f800000070a7423 */ /* 0x001fc80000000009 */
[----:B------:R-:W-:-:S04]  /*0d80*/  FFMA R14, R7, R10, R7 ;  /* 0x0000000a070e7223 */ /* 0x000fc80000000007 */
[----:B------:R-:W-:-:S04]  /*0d90*/  FFMA R7, R0, R14, RZ ;  /* 0x0000000e00077223 */ /* 0x000fc800000000ff */
[----:B------:R-:W-:-:S04]  /*0da0*/  FFMA R10, R9, R7, R0 ;  /* 0x00000007090a7223 */ /* 0x000fc80000000000 */
[----:B------:R-:W-:Y:S01]  /*0db0*/  FFMA R11, R14, R10, R7 ;  /* 0x0000000a0e0b7223 */ /* 0x000fe20000000007 */
[----:B------:R-:W-:-:S03]  /*0dc0*/  IADD3 R7, PT, PT, R3, 0x7f, -R12 ;  /* 0x0000007f03077810 */ /* 0x000fc60007ffe80c */
[----:B------:R-:W-:Y:S01]  /*0dd0*/  FFMA R10, R9, R11, R0 ;  /* 0x0000000b090a7223 */ /* 0x000fe20000000000 */
[----:B------:R-:W-:-:S03]  /*0de0*/  IADD3 R7, PT, PT, R7, R6, RZ ;  /* 0x0000000607077210 */ /* 0x000fc60007ffe0ff */
[----:B------:R-:W-:-:S05]  /*0df0*/  FFMA R0, R14, R10, R11 ;  /* 0x0000000a0e007223 */ /* 0x000fca000000000b */
[----:B------:R-:W-:-:S04]  /*0e00*/  SHF.R.U32.HI R3, RZ, 0x17, R0 ;  /* 0x00000017ff037819 */ /* 0x000fc80000011600 */
[----:B------:R-:W-:-:S05]  /*0e10*/  LOP3.LUT R3, R3, 0xff, RZ, 0xc0, !PT ;  /* 0x000000ff03037812 */ /* 0x000fca00078ec0ff */
[----:B------:R-:W-:-:S05]  /*0e20*/  IMAD.IADD R9, R3, 0x1, R7 ;  /* 0x0000000103097824 */ /* 0x000fca00078e0207 */
[----:B------:R-:W-:-:S04]  /*0e30*/  IADD3 R3, PT, PT, R9, -0x1, RZ ;  /* 0xffffffff09037810 */ /* 0x000fc80007ffe0ff */
[----:B------:R-:W-:-:S13]  /*0e40*/  ISETP.GE.U32.AND P0, PT, R3, 0xfe, PT ;  /* 0x000000fe0300780c */ /* 0x000fda0003f06070 */
[----:B------:R-:W-:Y:S05]  /*0e50*/  @!P0 BRA `(.L_x_17) ;  /* 0x0000000000808947 */ /* 0x000fea0003800000 */
[----:B------:R-:W-:-:S13]  /*0e60*/  ISETP.GT.AND P0, PT, R9, 0xfe, PT ;  /* 0x000000fe0900780c */ /* 0x000fda0003f04270 */
[----:B------:R-:W-:Y:S05]  /*0e70*/  @P0 BRA `(.L_x_18) ;  /* 0x00000000006c0947 */ /* 0x000fea0003800000 */
[----:B------:R-:W-:-:S13]  /*0e80*/  ISETP.GE.AND P0, PT, R9, 0x1, PT ;  /* 0x000000010900780c */ /* 0x000fda0003f06270 */
[----:B------:R-:W-:Y:S05]  /*0e90*/  @P0 BRA `(.L_x_19) ;  /* 0x0000000000740947 */ /* 0x000fea0003800000 */
[----:B------:R-:W-:Y:S02]  /*0ea0*/  ISETP.GE.AND P0, PT, R9, -0x18, PT ;  /* 0xffffffe80900780c */ /* 0x000fe40003f06270 */
[----:B------:R-:W-:-:S11]  /*0eb0*/  LOP3.LUT R0, R0, 0x80000000, RZ, 0xc0, !PT ;  /* 0x8000000000007812 */ /* 0x000fd600078ec0ff */
[----:B------:R-:W-:Y:S05]  /*0ec0*/  @!P0 BRA `(.L_x_19) ;  /* 0x0000000000688947 */ /* 0x000fea0003800000 */
[CCC-:B------:R-:W-:Y:S01]  /*0ed0*/  FFMA.RZ R3, R14.reuse, R10.reuse, R11.reuse ;  /* 0x0000000a0e037223 */ /* 0x1c0fe2000000c00b */
[C---:B------:R-:W-:Y:S02]  /*0ee0*/  VIADD R8, R9.reuse, 0x20 ;  /* 0x0000002009087836 */ /* 0x040fe40000000000 */
[CCC-:B------:R-:W-:Y:S01]  /*0ef0*/  FFMA.RM R6, R14.reuse, R10.reuse, R11.reuse ;  /* 0x0000000a0e067223 */ /* 0x1c0fe2000000400b */
[----:B------:R-:W-:Y:S02]  /*0f00*/  ISETP.NE.AND P2, PT, R9, RZ, PT ;  /* 0x000000ff0900720c */ /* 0x000fe40003f45270 */
[----:B------:R-:W-:Y:S01]  /*0f10*/  LOP3.LUT R7, R3, 0x7fffff, RZ, 0xc0, !PT ;  /* 0x007fffff03077812 */ /* 0x000fe200078ec0ff */
[----:B------:R-:W-:Y:S01]  /*0f20*/  FFMA.RP R3, R14, R10, R11 ;  /* 0x0000000a0e037223 */ /* 0x000fe2000000800b */
[----:B------:R-:W-:Y:S02]  /*0f30*/  ISETP.NE.AND P1, PT, R9, RZ, PT ;  /* 0x000000ff0900720c */ /* 0x000fe40003f25270 */
[----:B------:R-:W-:-:S02]  /*0f40*/  LOP3.LUT R7, R7, 0x800000, RZ, 0xfc, !PT ;  /* 0x0080000007077812 */ /* 0x000fc400078efcff */
[----:B------:R-:W-:Y:S02]  /*0f50*/  IADD3 R9, PT, PT, -R9, RZ, RZ ;  /* 0x000000ff09097210 */ /* 0x000fe40007ffe1ff */
[----:B------:R-:W-:Y:S02]  /*0f60*/  SHF.L.U32 R8, R7, R8, RZ ;  /* 0x0000000807087219 */ /* 0x000fe400000006ff */
[----:B------:R-:W-:Y:S02]  /*0f70*/  FSETP.NEU.FTZ.AND P0, PT, R3, R6, PT ;  /* 0x000000060300720b */ /* 0x000fe40003f1d000 */
[----:B------:R-:W-:Y:S02]  /*0f80*/  SEL R6, R9, RZ, P2 ;  /* 0x000000ff09067207 */ /* 0x000fe40001000000 */
[----:B------:R-:W-:Y:S02]  /*0f90*/  ISETP.NE.AND P1, PT, R8, RZ, P1 ;  /* 0x000000ff0800720c */ /* 0x000fe40000f25270 */
[----:B------:R-:W-:-:S02]  /*0fa0*/  SHF.R.U32.HI R6, RZ, R6, R7 ;  /* 0x00000006ff067219 */ /* 0x000fc40000011607 */
[----:B------:R-:W-:Y:S02]  /*0fb0*/  PLOP3.LUT P0, PT, P0, P1, PT, 0xf8, 0x8f ;  /* 0x00000000008f781c */ /* 0x000fe40000703f70 */
[----:B------:R-:W-:Y:S02]  /*0fc0*/  SHF.R.U32.HI R8, RZ, 0x1, R6 ;  /* 0x00000001ff087819 */ /* 0x000fe40000011606 */
[----:B------:R-:W-:-:S04]  /*0fd0*/  SEL R3, RZ, 0x1, !P0 ;  /* 0x00000001ff037807 */ /* 0x000fc80004000000 */
[----:B------:R-:W-:-:S04]  /*0fe0*/  LOP3.LUT R3, R3, 0x1, R8, 0xf8, !PT ;  /* 0x0000000103037812 */ /* 0x000fc800078ef808 */
[----:B------:R-:W-:-:S05]  /*0ff0*/  LOP3.LUT R3, R3, R6, RZ, 0xc0, !PT ;  /* 0x0000000603037212 */ /* 0x000fca00078ec0ff */
[----:B------:R-:W-:-:S05]  /*1000*/  IMAD.IADD R3, R8, 0x1, R3 ;  /* 0x0000000108037824 */ /* 0x000fca00078e0203 */
[----:B------:R-:W-:Y:S01]  /*1010*/  LOP3.LUT R0, R3, R0, RZ, 0xfc, !PT ;  /* 0x0000000003007212 */ /* 0x000fe200078efcff */
[----:B------:R-:W-:Y:S06]  /*1020*/  BRA `(.L_x_19) ;  /* 0x0000000000107947 */ /* 0x000fec0003800000 */
.L_x_18:
[----:B------:R-:W-:-:S04]  /*1030*/  LOP3.LUT R0, R0, 0x80000000, RZ, 0xc0, !PT ;  /* 0x8000000000007812 */ /* 0x000fc800078ec0ff */
[----:B------:R-:W-:Y:S01]  /*1040*/  LOP3.LUT R0, R0, 0x7f800000, RZ, 0xfc, !PT ;  /* 0x7f80000000007812 */ /* 0x000fe200078efcff */
[----:B------:R-:W-:Y:S06]  /*1050*/  BRA `(.L_x_19) ;  /* 0x0000000000047947 */ /* 0x000fec0003800000 */
.L_x_17:
[----:B------:R-:W-:-:S07]  /*1060*/  LEA R0, R7, R0, 0x17 ;  /* 0x0000000007007211 */ /* 0x000fce00078eb8ff */
.L_x_19:
[----:B------:R-:W-:Y:S05]  /*1070*/  BSYNC.RECONVERGENT B2 ;  /* 0x0000000000027941 */ /* 0x000fea0003800200 */
.L_x_16:
[----:B------:R-:W-:Y:S05]  /*1080*/  BRA `(.L_x_20) ;  /* 0x0000000000207947 */ /* 0x000fea0003800000 */
.L_x_15:
[----:B------:R-:W-:-:S04]  /*1090*/  LOP3.LUT R0, R3, 0x80000000, R0, 0x48, !PT ;  /* 0x8000000003007812 */ /* 0x000fc800078e4800 */
[----:B------:R-:W-:Y:S01]  /*10a0*/  LOP3.LUT R0, R0, 0x7f800000, RZ, 0xfc, !PT ;  /* 0x7f80000000007812 */ /* 0x000fe200078efcff */
[----:B------:R-:W-:Y:S06]  /*10b0*/  BRA `(.L_x_20) ;  /* 0x0000000000147947 */ /* 0x000fec0003800000 */
.L_x_14:
[----:B------:R-:W-:Y:S01]  /*10c0*/  LOP3.LUT R0, R3, 0x80000000, R0, 0x48, !PT ;  /* 0x8000000003007812 */ /* 0x000fe200078e4800 */
[----:B------:R-:W-:Y:S06]  /*10d0*/  BRA `(.L_x_20) ;  /* 0x00000000000c7947 */ /* 0x000fec0003800000 */
.L_x_13:
[----:B------:R-:W0:Y:S01]  /*10e0*/  MUFU.RSQ R0, -QNAN ;  /* 0xffc0000000007908 */ /* 0x000e220000001400 */
[----:B------:R-:W-:Y:S05]  /*10f0*/  BRA `(.L_x_20) ;  /* 0x0000000000047947 */ /* 0x000fea0003800000 */
.L_x_12:
[----:B------:R-:W-:-:S07]  /*1100*/  FADD.FTZ R0, R0, R3 ;  /* 0x0000000300007221 */ /* 0x000fce0000010000 */
.L_x_20:
[----:B------:R-:W-:Y:S05]  /*1110*/  BSYNC.RECONVERGENT B1 ;  /* 0x0000000000017941 */ /* 0x000fea0003800200 */
.L_x_10:
[----:B------:R-:W-:Y:S02]  /*1120*/  HFMA2 R7, -RZ, RZ, 0, 0 ;  /* 0x00000000ff077431 */ /* 0x000fe400000001ff */
[----:B------:R-:W-:-:S04]  /*1130*/  IMAD.MOV.U32 R6, RZ, RZ, R4 ;  /* 0x000000ffff067224 */ /* 0x000fc800078e0004 */
[----:B0-----:R-:W-:Y:S05]  /*1140*/  RET.REL.NODEC R6 `(resize) ;  /* 0xffffffec06ac7950 */ /* 0x001fea0003c3ffff */
.L_x_21:
[----:B------:R-:W-:-:S00]  /*1150*/  BRA `(.L_x_21) ;  /* 0xfffffffc00fc7947 */ /* 0x000fc0000383ffff */
[----:B------:R-:W-:-:S00]  /*1160*/  NOP ;  /* 0x0000000000007918 */ /* 0x000fc00000000000 */
        /* <DEDUP_REMOVED lines=9> */
.L_x_22:


//--------------------- .nv.shared.reserved.0     --------------------------
	.section	.nv.shared.reserved.0,"aw",@nobits
	.weak		__nv_reservedSMEM_offset_0_alias
	.size		__nv_reservedSMEM_offset_0_alias, 0, 64
	.other		__nv_reservedSMEM_offset_0_alias,@"STO_CUDA_RESERVED_SHARED STV_DEFAULT"
__nv_reservedSMEM_offset_0_alias:
	.zero		0
	.zero		64


//--------------------- .nv.constant0.resize      --------------------------
	.section	.nv.constant0.resize,"a",@progbits
	.sectionflags	@""
	.align	4
.nv.constant0.resize:
	.zero		952


//--------------------- SYMBOLS --------------------------

	.type		.nv.reservedSmem.offset0,@object
	.size		.nv.reservedSmem.offset0,0x4
